//
// Generated by NVIDIA NVVM Compiler
//
// Compiler Build ID: CL-36424714
// Cuda compilation tools, release 13.0, V13.0.88
// Based on NVVM 20.0.0
//

.version 9.0
.target sm_100
.address_size 64

	// .globl	_Z10foo_kernelv

.visible .entry _Z10foo_kernelv()
{


	ret;

}
	// .globl	_Z4foo2v
.visible .entry _Z4foo2v()
{


	ret;

}


// ===== COMPILED SASS (sm_100) =====

	.target	sm_100

	.elftype	@"ET_EXEC"


//--------------------- .note.nv.tkinfo           --------------------------
	.section	.note.nv.tkinfo,"",@"SHT_NOTE"
	.sectionflags	@"SHF_NOTE_NV_TKINFO"
	.tkinfo
        /*0018*/ 	.word	0x00000002
        /*0030*/ 	.string	""
        /*0030*/ 	.string	"ptxas"
        /*0030*/ 	.string	"Cuda compilation tools, release 13.0, V13.0.88"
        /*0030*/ 	.string	"Build cuda_13.0.r13.0/compiler.36424714_0"
        /*0030*/ 	.string	"-arch sm_100 -m 64 "



//--------------------- .note.nv.cuinfo           --------------------------
	.section	.note.nv.cuinfo,"",@"SHT_NOTE"
	.sectionflags	@"SHF_NOTE_NV_CUINFO"
        /*0018*/ 	.short	0x0002
        /*001a*/ 	.short	0x0064
        /*001c*/ 	.short	0x0082
	.zero		2


//--------------------- .nv.info                  --------------------------
	.section	.nv.info,"",@"SHT_CUDA_INFO"
	.align	4


	//----- nvinfo : EIATTR_REGCOUNT
	.align		4
        /*0000*/ 	.byte	0x04, 0x2f
        /*0002*/ 	.short	(.L_1 - .L_0)
	.align		4
.L_0:
        /*0004*/ 	.word	index@(_Z10foo_kernelv)
        /*0008*/ 	.word	0x00000004


	//----- nvinfo : EIATTR_FRAME_SIZE
	.align		4
.L_1:
        /*000c*/ 	.byte	0x04, 0x11
        /*000e*/ 	.short	(.L_3 - .L_2)
	.align		4
.L_2:
        /*0010*/ 	.word	index@(_Z10foo_kernelv)
        /*0014*/ 	.word	0x00000000


	//----- nvinfo : EIATTR_REGCOUNT
	.align		4
.L_3:
        /*0018*/ 	.byte	0x04, 0x2f
        /*001a*/ 	.short	(.L_5 - .L_4)
	.align		4
.L_4:
        /*001c*/ 	.word	index@(_Z4foo2v)
        /*0020*/ 	.word	0x00000004


	//----- nvinfo : EIATTR_FRAME_SIZE
	.align		4
.L_5:
        /*0024*/ 	.byte	0x04, 0x11
        /*0026*/ 	.short	(.L_7 - .L_6)
	.align		4
.L_6:
        /*0028*/ 	.word	index@(_Z4foo2v)
        /*002c*/ 	.word	0x00000000


	//----- nvinfo : EIATTR_MIN_STACK_SIZE
	.align		4
.L_7:
        /*0030*/ 	.byte	0x04, 0x12
        /*0032*/ 	.short	(.L_9 - .L_8)
	.align		4
.L_8:
        /*0034*/ 	.word	index@(_Z4foo2v)
        /*0038*/ 	.word	0x00000000


	//----- nvinfo : EIATTR_MIN_STACK_SIZE
	.align		4
.L_9:
        /*003c*/ 	.byte	0x04, 0x12
        /*003e*/ 	.short	(.L_11 - .L_10)
	.align		4
.L_10:
        /*0040*/ 	.word	index@(_Z10foo_kernelv)
        /*0044*/ 	.word	0x00000000
.L_11:


//--------------------- .nv.compat                --------------------------
	.section	.nv.compat,"",@"SHT_CUDA_COMPAT_INFO"
	.align	4
        /*0000*/ 	.byte	0x02, 0x09, 0x00, 0x00, 0x02, 0x02, 0x01, 0x00, 0x02, 0x05, 0x05, 0x00, 0x03, 0x07, 0x01, 0x01
        /*0010*/ 	.byte	0x02, 0x03, 0x00, 0x00, 0x02, 0x06, 0x01, 0x00, 0x04, 0x0b, 0x08, 0x00, 0x09, 0x00, 0x00, 0x00
        /*0020*/ 	.byte	0x00, 0x00, 0x00, 0x00


//--------------------- .nv.info._Z4foo2v         --------------------------
	.section	.nv.info._Z4foo2v,"",@"SHT_CUDA_INFO"
	.sectionflags	@""
	.align	4


	//----- nvinfo : EIATTR_CUDA_API_VERSION
	.align		4
        /*0000*/ 	.byte	0x04, 0x37
        /*0002*/ 	.short	(.L_13 - .L_12)
.L_12:
        /*0004*/ 	.word	0x00000082


	//----- nvinfo : EIATTR_SPARSE_MMA_MASK
	.align		4
.L_13:
        /*0008*/ 	.byte	0x03, 0x50
        /*000a*/ 	.short	0x0000


	//----- nvinfo : EIATTR_MAXREG_COUNT
	.align		4
        /*000c*/ 	.byte	0x03, 0x1b
        /*000e*/ 	.short	0x00ff


	//----- nvinfo : EIATTR_MERCURY_ISA_VERSION
	.align		4
        /*0010*/ 	.byte	0x03, 0x5f
        /*0012*/ 	.short	0x0101


	//----- nvinfo : EIATTR_VRC_CTA_INIT_COUNT
	.align		4
        /*0014*/ 	.byte	0x02, 0x4a
	.zero		1
	.zero		1


	//----- nvinfo : EIATTR_EXIT_INSTR_OFFSETS
	.align		4
        /*0018*/ 	.byte	0x04, 0x1c
        /*001a*/ 	.short	(.L_15 - .L_14)


	//   ....[0]....
.L_14:
        /*001c*/ 	.word	0x00000010


	//----- nvinfo : EIATTR_SW_WAR
	.align		4
.L_15:
        /*0020*/ 	.byte	0x04, 0x36
        /*0022*/ 	.short	(.L_17 - .L_16)
.L_16:
        /*0024*/ 	.word	0x00000008
.L_17:


//--------------------- .nv.info._Z10foo_kernelv  --------------------------
	.section	.nv.info._Z10foo_kernelv,"",@"SHT_CUDA_INFO"
	.sectionflags	@""
	.align	4


	//----- nvinfo : EIATTR_CUDA_API_VERSION
	.align		4
        /*0000*/ 	.byte	0x04, 0x37
        /*0002*/ 	.short	(.L_19 - .L_18)
.L_18:
        /*0004*/ 	.word	0x00000082


	//----- nvinfo : EIATTR_SPARSE_MMA_MASK
	.align		4
.L_19:
        /*0008*/ 	.byte	0x03, 0x50
        /*000a*/ 	.short	0x0000


	//----- nvinfo : EIATTR_MAXREG_COUNT
	.align		4
        /*000c*/ 	.byte	0x03, 0x1b
        /*000e*/ 	.short	0x00ff


	//----- nvinfo : EIATTR_MERCURY_ISA_VERSION
	.align		4
        /*0010*/ 	.byte	0x03, 0x5f
        /*0012*/ 	.short	0x0101


	//----- nvinfo : EIATTR_VRC_CTA_INIT_COUNT
	.align		4
        /*0014*/ 	.byte	0x02, 0x4a
	.zero		1
	.zero		1


	//----- nvinfo : EIATTR_EXIT_INSTR_OFFSETS
	.align		4
        /*0018*/ 	.byte	0x04, 0x1c
        /*001a*/ 	.short	(.L_21 - .L_20)


	//   ....[0]....
.L_20:
        /*001c*/ 	.word	0x00000010


	//----- nvinfo : EIATTR_SW_WAR
	.align		4
.L_21:
        /*0020*/ 	.byte	0x04, 0x36
        /*0022*/ 	.short	(.L_23 - .L_22)
.L_22:
        /*0024*/ 	.word	0x00000008
.L_23:


//--------------------- .nv.callgraph             --------------------------
	.section	.nv.callgraph,"",@"SHT_CUDA_CALLGRAPH"
	.align	4
	.sectionentsize	8
	.align		4
        /*0000*/ 	.word	0x00000000
	.align		4
        /*0004*/ 	.word	0xffffffff
	.align		4
        /*0008*/ 	.word	0x00000000
	.align		4
        /*000c*/ 	.word	0xfffffffe
	.align		4
        /*0010*/ 	.word	0x00000000
	.align		4
        /*0014*/ 	.word	0xfffffffd
	.align		4
        /*0018*/ 	.word	0x00000000
	.align		4
        /*001c*/ 	.word	0xfffffffc


//--------------------- .text._Z4foo2v            --------------------------
	.section	.text._Z4foo2v,"ax",@progbits
	.align	128
        .global         _Z4foo2v
        .type           _Z4foo2v,@function
        .size           _Z4foo2v,(.L_x_2 - _Z4foo2v)
        .other          _Z4foo2v,@"STO_CUDA_ENTRY STV_DEFAULT"
_Z4foo2v:
.text._Z4foo2v:
[----:B------:R-:W-:Y:S01]  /*0000*/  LDC R1, c[0x0][0x37c] ;  /* 0x0000df00ff017b82 */ /* 0x000fe20000000800 */
[----:B------:R-:W-:Y:S05]  /*0010*/  EXIT ;  /* 0x000000000000794d */ /* 0x000fea0003800000 */
.L_x_0:
[----:B------:R-:W-:-:S00]  /*0020*/  BRA `(.L_x_0) ;  /* 0xfffffffc00fc7947 */ /* 0x000fc0000383ffff */
[----:B------:R-:W-:-:S00]  /*0030*/  NOP ;  /* 0x0000000000007918 */ /* 0x000fc00000000000 */
        /* <DEDUP_REMOVED lines=12> */
.L_x_2:


//--------------------- .text._Z10foo_kernelv     --------------------------
	.section	.text._Z10foo_kernelv,"ax",@progbits
	.align	128
        .global         _Z10foo_kernelv
        .type           _Z10foo_kernelv,@function
        .size           _Z10foo_kernelv,(.L_x_3 - _Z10foo_kernelv)
        .other          _Z10foo_kernelv,@"STO_CUDA_ENTRY STV_DEFAULT"
_Z10foo_kernelv:
.text._Z10foo_kernelv:
[----:B------:R-:W-:Y:S01]  /*0000*/  LDC R1, c[0x0][0x37c] ;  /* 0x0000df00ff017b82 */ /* 0x000fe20000000800 */
[----:B------:R-:W-:Y:S05]  /*0010*/  EXIT ;  /* 0x000000000000794d */ /* 0x000fea0003800000 */
.L_x_1:
        /* <DEDUP_REMOVED lines=14> */
.L_x_3:


//--------------------- .nv.shared.reserved.0     --------------------------
	.section	.nv.shared.reserved.0,"aw",@nobits
	.weak		__nv_reservedSMEM_offset_0_alias
	.size		__nv_reservedSMEM_offset_0_alias, 0, 64
	.other		__nv_reservedSMEM_offset_0_alias,@"STO_CUDA_RESERVED_SHARED STV_DEFAULT"
__nv_reservedSMEM_offset_0_alias:
	.zero		0
	.zero		64


//--------------------- .nv.constant0._Z4foo2v    --------------------------
	.section	.nv.constant0._Z4foo2v,"a",@progbits
	.sectionflags	@""
	.align	4
.nv.constant0._Z4foo2v:
	.zero		896


//--------------------- .nv.constant0._Z10foo_kernelv --------------------------
	.section	.nv.constant0._Z10foo_kernelv,"a",@progbits
	.sectionflags	@""
	.align	4
.nv.constant0._Z10foo_kernelv:
	.zero		896


//--------------------- SYMBOLS --------------------------

	.type		.nv.reservedSmem.offset0,@object
	.size		.nv.reservedSmem.offset0,0x4
